//
// Generated by NVIDIA NVVM Compiler
//
// Compiler Build ID: CL-36424714
// Cuda compilation tools, release 13.0, V13.0.88
// Based on NVVM 20.0.0
//

.version 9.0
.target sm_100
.address_size 64

	// .globl	_Z18warpOptimizedGpuMMPfS_S_i
// _ZZ18warpOptimizedGpuMMPfS_S_iE2As has been demoted
// _ZZ18warpOptimizedGpuMMPfS_S_iE2Bs has been demoted

.visible .entry _Z18warpOptimizedGpuMMPfS_S_i(
	.param .u64 .ptr .align 1 _Z18warpOptimizedGpuMMPfS_S_i_param_0,
	.param .u64 .ptr .align 1 _Z18warpOptimizedGpuMMPfS_S_i_param_1,
	.param .u64 .ptr .align 1 _Z18warpOptimizedGpuMMPfS_S_i_param_2,
	.param .u32 _Z18warpOptimizedGpuMMPfS_S_i_param_3
)
{
	.reg .pred 	%p<3>;
	.reg .b32 	%r<35>;
	.reg .b32 	%f<105>;
	.reg .b64 	%rd<13>;
	// demoted variable
	.shared .align 4 .b8 _ZZ18warpOptimizedGpuMMPfS_S_iE2As[4096];
	// demoted variable
	.shared .align 4 .b8 _ZZ18warpOptimizedGpuMMPfS_S_iE2Bs[4096];
	ld.param.u64 	%rd3, [_Z18warpOptimizedGpuMMPfS_S_i_param_0];
	ld.param.u64 	%rd4, [_Z18warpOptimizedGpuMMPfS_S_i_param_1];
	ld.param.u64 	%rd5, [_Z18warpOptimizedGpuMMPfS_S_i_param_2];
	ld.param.u32 	%r20, [_Z18warpOptimizedGpuMMPfS_S_i_param_3];
	mov.u32 	%r21, %ctaid.x;
	mov.u32 	%r1, %ctaid.y;
	mov.u32 	%r2, %tid.x;
	mov.u32 	%r3, %tid.y;
	shl.b32 	%r4, %r20, 5;
	mul.lo.s32 	%r5, %r4, %r1;
	shl.b32 	%r6, %r21, 5;
	setp.lt.s32 	%p1, %r20, 1;
	mov.f32 	%f104, 0f00000000;
	@%p1 bra 	$L__BB0_3;
	shl.b32 	%r22, %r3, 7;
	mov.u32 	%r23, _ZZ18warpOptimizedGpuMMPfS_S_iE2As;
	add.s32 	%r7, %r23, %r22;
	shl.b32 	%r24, %r2, 2;
	add.s32 	%r8, %r7, %r24;
	mov.u32 	%r25, _ZZ18warpOptimizedGpuMMPfS_S_iE2Bs;
	add.s32 	%r10, %r25, %r24;
	add.s32 	%r9, %r10, %r22;
	mad.lo.s32 	%r26, %r20, %r3, %r2;
	add.s32 	%r33, %r26, %r6;
	shl.b32 	%r27, %r1, 5;
	add.s32 	%r28, %r3, %r27;
	mad.lo.s32 	%r32, %r20, %r28, %r2;
	add.s32 	%r13, %r5, %r20;
	cvta.to.global.u64 	%rd1, %rd3;
	cvta.to.global.u64 	%rd2, %rd4;
	mov.f32 	%f104, 0f00000000;
	mov.u32 	%r34, %r5;
$L__BB0_2:
	mul.wide.s32 	%rd6, %r33, 4;
	add.s64 	%rd7, %rd2, %rd6;
	mul.wide.s32 	%rd8, %r32, 4;
	add.s64 	%rd9, %rd1, %rd8;
	ld.global.f32 	%f6, [%rd9];
	st.shared.f32 	[%r8], %f6;
	ld.global.f32 	%f7, [%rd7];
	st.shared.f32 	[%r9], %f7;
	bar.sync 	0;
	ld.shared.f32 	%f8, [%r7];
	ld.shared.f32 	%f9, [%r10];
	fma.rn.f32 	%f10, %f8, %f9, %f104;
	ld.shared.f32 	%f11, [%r7+4];
	ld.shared.f32 	%f12, [%r10+128];
	fma.rn.f32 	%f13, %f11, %f12, %f10;
	ld.shared.f32 	%f14, [%r7+8];
	ld.shared.f32 	%f15, [%r10+256];
	fma.rn.f32 	%f16, %f14, %f15, %f13;
	ld.shared.f32 	%f17, [%r7+12];
	ld.shared.f32 	%f18, [%r10+384];
	fma.rn.f32 	%f19, %f17, %f18, %f16;
	ld.shared.f32 	%f20, [%r7+16];
	ld.shared.f32 	%f21, [%r10+512];
	fma.rn.f32 	%f22, %f20, %f21, %f19;
	ld.shared.f32 	%f23, [%r7+20];
	ld.shared.f32 	%f24, [%r10+640];
	fma.rn.f32 	%f25, %f23, %f24, %f22;
	ld.shared.f32 	%f26, [%r7+24];
	ld.shared.f32 	%f27, [%r10+768];
	fma.rn.f32 	%f28, %f26, %f27, %f25;
	ld.shared.f32 	%f29, [%r7+28];
	ld.shared.f32 	%f30, [%r10+896];
	fma.rn.f32 	%f31, %f29, %f30, %f28;
	ld.shared.f32 	%f32, [%r7+32];
	ld.shared.f32 	%f33, [%r10+1024];
	fma.rn.f32 	%f34, %f32, %f33, %f31;
	ld.shared.f32 	%f35, [%r7+36];
	ld.shared.f32 	%f36, [%r10+1152];
	fma.rn.f32 	%f37, %f35, %f36, %f34;
	ld.shared.f32 	%f38, [%r7+40];
	ld.shared.f32 	%f39, [%r10+1280];
	fma.rn.f32 	%f40, %f38, %f39, %f37;
	ld.shared.f32 	%f41, [%r7+44];
	ld.shared.f32 	%f42, [%r10+1408];
	fma.rn.f32 	%f43, %f41, %f42, %f40;
	ld.shared.f32 	%f44, [%r7+48];
	ld.shared.f32 	%f45, [%r10+1536];
	fma.rn.f32 	%f46, %f44, %f45, %f43;
	ld.shared.f32 	%f47, [%r7+52];
	ld.shared.f32 	%f48, [%r10+1664];
	fma.rn.f32 	%f49, %f47, %f48, %f46;
	ld.shared.f32 	%f50, [%r7+56];
	ld.shared.f32 	%f51, [%r10+1792];
	fma.rn.f32 	%f52, %f50, %f51, %f49;
	ld.shared.f32 	%f53, [%r7+60];
	ld.shared.f32 	%f54, [%r10+1920];
	fma.rn.f32 	%f55, %f53, %f54, %f52;
	ld.shared.f32 	%f56, [%r7+64];
	ld.shared.f32 	%f57, [%r10+2048];
	fma.rn.f32 	%f58, %f56, %f57, %f55;
	ld.shared.f32 	%f59, [%r7+68];
	ld.shared.f32 	%f60, [%r10+2176];
	fma.rn.f32 	%f61, %f59, %f60, %f58;
	ld.shared.f32 	%f62, [%r7+72];
	ld.shared.f32 	%f63, [%r10+2304];
	fma.rn.f32 	%f64, %f62, %f63, %f61;
	ld.shared.f32 	%f65, [%r7+76];
	ld.shared.f32 	%f66, [%r10+2432];
	fma.rn.f32 	%f67, %f65, %f66, %f64;
	ld.shared.f32 	%f68, [%r7+80];
	ld.shared.f32 	%f69, [%r10+2560];
	fma.rn.f32 	%f70, %f68, %f69, %f67;
	ld.shared.f32 	%f71, [%r7+84];
	ld.shared.f32 	%f72, [%r10+2688];
	fma.rn.f32 	%f73, %f71, %f72, %f70;
	ld.shared.f32 	%f74, [%r7+88];
	ld.shared.f32 	%f75, [%r10+2816];
	fma.rn.f32 	%f76, %f74, %f75, %f73;
	ld.shared.f32 	%f77, [%r7+92];
	ld.shared.f32 	%f78, [%r10+2944];
	fma.rn.f32 	%f79, %f77, %f78, %f76;
	ld.shared.f32 	%f80, [%r7+96];
	ld.shared.f32 	%f81, [%r10+3072];
	fma.rn.f32 	%f82, %f80, %f81, %f79;
	ld.shared.f32 	%f83, [%r7+100];
	ld.shared.f32 	%f84, [%r10+3200];
	fma.rn.f32 	%f85, %f83, %f84, %f82;
	ld.shared.f32 	%f86, [%r7+104];
	ld.shared.f32 	%f87, [%r10+3328];
	fma.rn.f32 	%f88, %f86, %f87, %f85;
	ld.shared.f32 	%f89, [%r7+108];
	ld.shared.f32 	%f90, [%r10+3456];
	fma.rn.f32 	%f91, %f89, %f90, %f88;
	ld.shared.f32 	%f92, [%r7+112];
	ld.shared.f32 	%f93, [%r10+3584];
	fma.rn.f32 	%f94, %f92, %f93, %f91;
	ld.shared.f32 	%f95, [%r7+116];
	ld.shared.f32 	%f96, [%r10+3712];
	fma.rn.f32 	%f97, %f95, %f96, %f94;
	ld.shared.f32 	%f98, [%r7+120];
	ld.shared.f32 	%f99, [%r10+3840];
	fma.rn.f32 	%f100, %f98, %f99, %f97;
	ld.shared.f32 	%f101, [%r7+124];
	ld.shared.f32 	%f102, [%r10+3968];
	fma.rn.f32 	%f104, %f101, %f102, %f100;
	bar.sync 	0;
	add.s32 	%r34, %r34, 32;
	add.s32 	%r33, %r33, %r4;
	add.s32 	%r32, %r32, 32;
	setp.lt.s32 	%p2, %r34, %r13;
	@%p2 bra 	$L__BB0_2;
$L__BB0_3:
	cvta.to.global.u64 	%rd10, %rd5;
	add.s32 	%r29, %r6, %r2;
	mad.lo.s32 	%r30, %r20, %r3, %r29;
	add.s32 	%r31, %r30, %r5;
	mul.wide.s32 	%rd11, %r31, 4;
	add.s64 	%rd12, %rd10, %rd11;
	st.global.f32 	[%rd12], %f104;
	ret;

}


// ===== COMPILED SASS (sm_100) =====

	.target	sm_100

	.elftype	@"ET_EXEC"


//--------------------- .note.nv.tkinfo           --------------------------
	.section	.note.nv.tkinfo,"",@"SHT_NOTE"
	.sectionflags	@"SHF_NOTE_NV_TKINFO"
	.tkinfo
        /*0018*/ 	.word	0x00000002
        /*0030*/ 	.string	""
        /*0030*/ 	.string	"ptxas"
        /*0030*/ 	.string	"Cuda compilation tools, release 13.0, V13.0.88"
        /*0030*/ 	.string	"Build cuda_13.0.r13.0/compiler.36424714_0"
        /*0030*/ 	.string	"-arch sm_100 -m 64 "



//--------------------- .note.nv.cuinfo           --------------------------
	.section	.note.nv.cuinfo,"",@"SHT_NOTE"
	.sectionflags	@"SHF_NOTE_NV_CUINFO"
        /*0018*/ 	.short	0x0002
        /*001a*/ 	.short	0x0064
        /*001c*/ 	.short	0x0082
	.zero		2


//--------------------- .nv.info                  --------------------------
	.section	.nv.info,"",@"SHT_CUDA_INFO"
	.align	4


	//----- nvinfo : EIATTR_REGCOUNT
	.align		4
        /*0000*/ 	.byte	0x04, 0x2f
        /*0002*/ 	.short	(.L_1 - .L_0)
	.align		4
.L_0:
        /*0004*/ 	.word	index@(_Z18warpOptimizedGpuMMPfS_S_i)
        /*0008*/ 	.word	0x00000020


	//----- nvinfo : EIATTR_FRAME_SIZE
	.align		4
.L_1:
        /*000c*/ 	.byte	0x04, 0x11
        /*000e*/ 	.short	(.L_3 - .L_2)
	.align		4
.L_2:
        /*0010*/ 	.word	index@(_Z18warpOptimizedGpuMMPfS_S_i)
        /*0014*/ 	.word	0x00000000


	//----- nvinfo : EIATTR_MIN_STACK_SIZE
	.align		4
.L_3:
        /*0018*/ 	.byte	0x04, 0x12
        /*001a*/ 	.short	(.L_5 - .L_4)
	.align		4
.L_4:
        /*001c*/ 	.word	index@(_Z18warpOptimizedGpuMMPfS_S_i)
        /*0020*/ 	.word	0x00000000
.L_5:


//--------------------- .nv.compat                --------------------------
	.section	.nv.compat,"",@"SHT_CUDA_COMPAT_INFO"
	.align	4
        /*0000*/ 	.byte	0x02, 0x09, 0x00, 0x00, 0x02, 0x02, 0x01, 0x00, 0x02, 0x05, 0x05, 0x00, 0x03, 0x07, 0x01, 0x01
        /*0010*/ 	.byte	0x02, 0x03, 0x00, 0x00, 0x02, 0x06, 0x01, 0x00, 0x04, 0x0b, 0x08, 0x00, 0x09, 0x00, 0x00, 0x00
        /*0020*/ 	.byte	0x00, 0x00, 0x00, 0x00


//--------------------- .nv.info._Z18warpOptimizedGpuMMPfS_S_i --------------------------
	.section	.nv.info._Z18warpOptimizedGpuMMPfS_S_i,"",@"SHT_CUDA_INFO"
	.sectionflags	@""
	.align	4


	//----- nvinfo : EIATTR_CUDA_API_VERSION
	.align		4
        /*0000*/ 	.byte	0x04, 0x37
        /*0002*/ 	.short	(.L_7 - .L_6)
.L_6:
        /*0004*/ 	.word	0x00000082


	//----- nvinfo : EIATTR_KPARAM_INFO
	.align		4
.L_7:
        /*0008*/ 	.byte	0x04, 0x17
        /*000a*/ 	.short	(.L_9 - .L_8)
.L_8:
        /*000c*/ 	.word	0x00000000
        /*0010*/ 	.short	0x0003
        /*0012*/ 	.short	0x0018
        /*0014*/ 	.byte	0x00, 0xf0, 0x11, 0x00


	//----- nvinfo : EIATTR_KPARAM_INFO
	.align		4
.L_9:
        /*0018*/ 	.byte	0x04, 0x17
        /*001a*/ 	.short	(.L_11 - .L_10)
.L_10:
        /*001c*/ 	.word	0x00000000
        /*0020*/ 	.short	0x0002
        /*0022*/ 	.short	0x0010
        /*0024*/ 	.byte	0x00, 0xf5, 0x21, 0x00


	//----- nvinfo : EIATTR_KPARAM_INFO
	.align		4
.L_11:
        /*0028*/ 	.byte	0x04, 0x17
        /*002a*/ 	.short	(.L_13 - .L_12)
.L_12:
        /*002c*/ 	.word	0x00000000
        /*0030*/ 	.short	0x0001
        /*0032*/ 	.short	0x0008
        /*0034*/ 	.byte	0x00, 0xf5, 0x21, 0x00


	//----- nvinfo : EIATTR_KPARAM_INFO
	.align		4
.L_13:
        /*0038*/ 	.byte	0x04, 0x17
        /*003a*/ 	.short	(.L_15 - .L_14)
.L_14:
        /*003c*/ 	.word	0x00000000
        /*0040*/ 	.short	0x0000
        /*0042*/ 	.short	0x0000
        /*0044*/ 	.byte	0x00, 0xf5, 0x21, 0x00


	//----- nvinfo : EIATTR_SPARSE_MMA_MASK
	.align		4
.L_15:
        /*0048*/ 	.byte	0x03, 0x50
        /*004a*/ 	.short	0x0000


	//----- nvinfo : EIATTR_MAXREG_COUNT
	.align		4
        /*004c*/ 	.byte	0x03, 0x1b
        /*004e*/ 	.short	0x00ff


	//----- nvinfo : EIATTR_NUM_BARRIERS
	.align		4
        /*0050*/ 	.byte	0x02, 0x4c
        /*0052*/ 	.byte	0x01
	.zero		1


	//----- nvinfo : EIATTR_MERCURY_ISA_VERSION
	.align		4
        /*0054*/ 	.byte	0x03, 0x5f
        /*0056*/ 	.short	0x0101


	//----- nvinfo : EIATTR_VRC_CTA_INIT_COUNT
	.align		4
        /*0058*/ 	.byte	0x02, 0x4a
	.zero		1
	.zero		1


	//----- nvinfo : EIATTR_EXIT_INSTR_OFFSETS
	.align		4
        /*005c*/ 	.byte	0x04, 0x1c
        /*005e*/ 	.short	(.L_17 - .L_16)


	//   ....[0]....
.L_16:
        /*0060*/ 	.word	0x00000790


	//----- nvinfo : EIATTR_CBANK_PARAM_SIZE
	.align		4
.L_17:
        /*0064*/ 	.byte	0x03, 0x19
        /*0066*/ 	.short	0x001c


	//----- nvinfo : EIATTR_PARAM_CBANK
	.align		4
        /*0068*/ 	.byte	0x04, 0x0a
        /*006a*/ 	.short	(.L_19 - .L_18)
	.align		4
.L_18:
        /*006c*/ 	.word	index@(.nv.constant0._Z18warpOptimizedGpuMMPfS_S_i)
        /*0070*/ 	.short	0x0380
        /*0072*/ 	.short	0x001c


	//----- nvinfo : EIATTR_SW_WAR
	.align		4
.L_19:
        /*0074*/ 	.byte	0x04, 0x36
        /*0076*/ 	.short	(.L_21 - .L_20)
.L_20:
        /*0078*/ 	.word	0x00000008
.L_21:


//--------------------- .nv.callgraph             --------------------------
	.section	.nv.callgraph,"",@"SHT_CUDA_CALLGRAPH"
	.align	4
	.sectionentsize	8
	.align		4
        /*0000*/ 	.word	0x00000000
	.align		4
        /*0004*/ 	.word	0xffffffff
	.align		4
        /*0008*/ 	.word	0x00000000
	.align		4
        /*000c*/ 	.word	0xfffffffe
	.align		4
        /*0010*/ 	.word	0x00000000
	.align		4
        /*0014*/ 	.word	0xfffffffd
	.align		4
        /*0018*/ 	.word	0x00000000
	.align		4
        /*001c*/ 	.word	0xfffffffc


//--------------------- .text._Z18warpOptimizedGpuMMPfS_S_i --------------------------
	.section	.text._Z18warpOptimizedGpuMMPfS_S_i,"ax",@progbits
	.align	128
        .global         _Z18warpOptimizedGpuMMPfS_S_i
        .type           _Z18warpOptimizedGpuMMPfS_S_i,@function
        .size           _Z18warpOptimizedGpuMMPfS_S_i,(.L_x_3 - _Z18warpOptimizedGpuMMPfS_S_i)
        .other          _Z18warpOptimizedGpuMMPfS_S_i,@"STO_CUDA_ENTRY STV_DEFAULT"
_Z18warpOptimizedGpuMMPfS_S_i:
.text._Z18warpOptimizedGpuMMPfS_S_i:
[----:B------:R-:W-:Y:S01]  /*0000*/  LDC R1, c[0x0][0x37c] ;  /* 0x0000df00ff017b82 */ /* 0x000fe20000000800 */
[----:B------:R-:W0:Y:S01]  /*0010*/  S2R R5, SR_CTAID.Y ;  /* 0x0000000000057919 */ /* 0x000e220000002600 */
[----:B------:R-:W1:Y:S01]  /*0020*/  LDCU UR10, c[0x0][0x398] ;  /* 0x00007300ff0a77ac */ /* 0x000e620008000800 */
[----:B------:R-:W-:Y:S01]  /*0030*/  HFMA2 R21, -RZ, RZ, 0, 0 ;  /* 0x00000000ff157431 */ /* 0x000fe200000001ff */
[----:B------:R-:W2:Y:S01]  /*0040*/  S2R R0, SR_CTAID.X ;  /* 0x0000000000007919 */ /* 0x000ea20000002500 */
[----:B------:R-:W3:Y:S01]  /*0050*/  LDCU.64 UR8, c[0x0][0x358] ;  /* 0x00006b00ff0877ac */ /* 0x000ee20008000a00 */
[----:B------:R-:W4:Y:S01]  /*0060*/  S2R R3, SR_TID.X ;  /* 0x0000000000037919 */ /* 0x000f220000002100 */
[----:B------:R-:W2:Y:S01]  /*0070*/  S2R R2, SR_TID.Y ;  /* 0x0000000000027919 */ /* 0x000ea20000002200 */
[----:B-1----:R-:W-:Y:S02]  /*0080*/  UISETP.GE.AND UP0, UPT, UR10, 0x1, UPT ;  /* 0x000000010a00788c */ /* 0x002fe4000bf06270 */
[----:B------:R-:W-:-:S06]  /*0090*/  USHF.L.U32 UR7, UR10, 0x5, URZ ;  /* 0x000000050a077899 */ /* 0x000fcc00080006ff */
[----:B0-----:R-:W-:Y:S01]  /*00a0*/  IMAD R19, R5, UR7, RZ ;  /* 0x0000000705137c24 */ /* 0x001fe2000f8e02ff */
[----:B---3--:R-:W-:Y:S06]  /*00b0*/  BRA.U !UP0, `(.L_x_0) ;  /* 0x00000005089c7547 */ /* 0x008fec000b800000 */
[----:B------:R-:W0:Y:S01]  /*00c0*/  S2UR UR6, SR_CgaCtaId ;  /* 0x00000000000679c3 */ /* 0x000e220000008800 */
[----:B------:R-:W-:Y:S01]  /*00d0*/  UMOV UR4, 0x400 ;  /* 0x0000040000047882 */ /* 0x000fe20000000000 */
[----:B--2---:R-:W-:Y:S01]  /*00e0*/  LEA R6, R5, R2, 0x5 ;  /* 0x0000000205067211 */ /* 0x004fe200078e28ff */
[----:B------:R-:W-:Y:S01]  /*00f0*/  UIADD3 UR5, UPT, UPT, UR4, 0x1000, URZ ;  /* 0x0000100004057890 */ /* 0x000fe2000fffe0ff */
[--C-:B----4-:R-:W-:Y:S01]  /*0100*/  IMAD R9, R2, UR10, R3.reuse ;  /* 0x0000000a02097c24 */ /* 0x110fe2000f8e0203 */
[----:B------:R-:W-:Y:S02]  /*0110*/  IADD3 R7, PT, PT, R19, UR10, RZ ;  /* 0x0000000a13077c10 */ /* 0x000fe4000fffe0ff */
[----:B------:R-:W-:Y:S01]  /*0120*/  IMAD R5, R6, UR10, R3 ;  /* 0x0000000a06057c24 */ /* 0x000fe2000f8e0203 */
[----:B------:R-:W1:Y:S01]  /*0130*/  LDC.64 R22, c[0x0][0x380] ;  /* 0x0000e000ff167b82 */ /* 0x000e620000000a00 */
[----:B------:R-:W-:Y:S02]  /*0140*/  MOV R21, RZ ;  /* 0x000000ff00157202 */ /* 0x000fe40000000f00 */
[----:B------:R-:W-:-:S02]  /*0150*/  MOV R4, R19 ;  /* 0x0000001300047202 */ /* 0x000fc40000000f00 */
[----:B------:R-:W-:-:S03]  /*0160*/  LEA R6, R0, R9, 0x5 ;  /* 0x0000000900067211 */ /* 0x000fc600078e28ff */
[----:B------:R-:W2:Y:S01]  /*0170*/  LDC.64 R24, c[0x0][0x388] ;  /* 0x0000e200ff187b82 */ /* 0x000ea20000000a00 */
[----:B0-----:R-:W-:Y:S02]  /*0180*/  ULEA UR4, UR6, UR4, 0x18 ;  /* 0x0000000406047291 */ /* 0x001fe4000f8ec0ff */
[----:B------:R-:W-:-:S04]  /*0190*/  ULEA UR5, UR6, UR5, 0x18 ;  /* 0x0000000506057291 */ /* 0x000fc8000f8ec0ff */
[C---:B------:R-:W-:Y:S02]  /*01a0*/  LEA R20, R2.reuse, UR4, 0x7 ;  /* 0x0000000402147c11 */ /* 0x040fe4000f8e38ff */
[C---:B------:R-:W-:Y:S02]  /*01b0*/  LEA R17, R3.reuse, UR5, 0x2 ;  /* 0x0000000503117c11 */ /* 0x040fe4000f8e10ff */
[----:B------:R-:W-:Y:S02]  /*01c0*/  LEA R18, R3, R20, 0x2 ;  /* 0x0000001403127211 */ /* 0x000fe400078e10ff */
[----:B------:R-:W-:-:S07]  /*01d0*/  LEA R16, R2, R17, 0x7 ;  /* 0x0000001102107211 */ /* 0x000fce00078e38ff */
.L_x_1:
[----:B-1----:R-:W-:-:S04]  /*01e0*/  IMAD.WIDE R8, R5, 0x4, R22 ;  /* 0x0000000405087825 */ /* 0x002fc800078e0216 */
[----:B--2---:R-:W-:Y:S02]  /*01f0*/  IMAD.WIDE R10, R6, 0x4, R24 ;  /* 0x00000004060a7825 */ /* 0x004fe400078e0218 */
[----:B------:R-:W2:Y:S04]  /*0200*/  LDG.E R9, desc[UR8][R8.64] ;  /* 0x0000000808097981 */ /* 0x000ea8000c1e1900 */
[----:B------:R-:W3:Y:S01]  /*0210*/  LDG.E R11, desc[UR8][R10.64] ;  /* 0x000000080a0b7981 */ /* 0x000ee2000c1e1900 */
[----:B------:R-:W-:Y:S02]  /*0220*/  IADD3 R4, PT, PT, R4, 0x20, RZ ;  /* 0x0000002004047810 */ /* 0x000fe40007ffe0ff */
[----:B------:R-:W-:Y:S02]  /*0230*/  IADD3 R6, PT, PT, R6, UR7, RZ ;  /* 0x0000000706067c10 */ /* 0x000fe4000fffe0ff */
[----:B------:R-:W-:-:S02]  /*0240*/  ISETP.GE.AND P0, PT, R4, R7, PT ;  /* 0x000000070400720c */ /* 0x000fc40003f06270 */
[----:B------:R-:W-:Y:S01]  /*0250*/  IADD3 R5, PT, PT, R5, 0x20, RZ ;  /* 0x0000002005057810 */ /* 0x000fe20007ffe0ff */
[----:B--2---:R-:W-:Y:S04]  /*0260*/  STS [R18], R9 ;  /* 0x0000000912007388 */ /* 0x004fe80000000800 */
[----:B---3--:R-:W-:Y:S01]  /*0270*/  STS [R16], R11 ;  /* 0x0000000b10007388 */ /* 0x008fe20000000800 */
[----:B------:R-:W-:Y:S06]  /*0280*/  BAR.SYNC.DEFER_BLOCKING 0x0 ;  /* 0x0000000000007b1d */ /* 0x000fec0000010000 */
[----:B------:R-:W-:Y:S04]  /*0290*/  LDS R26, [R17] ;  /* 0x00000000111a7984 */ /* 0x000fe80000000800 */
[----:B------:R-:W0:Y:S04]  /*02a0*/  LDS.128 R12, [R20] ;  /* 0x00000000140c7984 */ /* 0x000e280000000c00 */
[----:B------:R-:W1:Y:S04]  /*02b0*/  LDS R27, [R17+0x80] ;  /* 0x00008000111b7984 */ /* 0x000e680000000800 */
[----:B------:R-:W2:Y:S04]  /*02c0*/  LDS R28, [R17+0x100] ;  /* 0x00010000111c7984 */ /* 0x000ea80000000800 */
[----:B------:R-:W3:Y:S04]  /*02d0*/  LDS R29, [R17+0x180] ;  /* 0x00018000111d7984 */ /* 0x000ee80000000800 */
[----:B------:R-:W-:Y:S01]  /*02e0*/  LDS.128 R8, [R20+0x10] ;  /* 0x0000100014087984 */ /* 0x000fe20000000c00 */
[----:B0-----:R-:W-:-:S03]  /*02f0*/  FFMA R12, R12, R26, R21 ;  /* 0x0000001a0c0c7223 */ /* 0x001fc60000000015 */
[----:B------:R-:W-:Y:S01]  /*0300*/  LDS R21, [R17+0x300] ;  /* 0x0003000011157984 */ /* 0x000fe20000000800 */
[----:B-1----:R-:W-:-:S03]  /*0310*/  FFMA R27, R27, R13, R12 ;  /* 0x0000000d1b1b7223 */ /* 0x002fc6000000000c */
[----:B------:R-:W0:Y:S01]  /*0320*/  LDS R13, [R17+0x200] ;  /* 0x00020000110d7984 */ /* 0x000e220000000800 */
[----:B--2---:R-:W-:-:S03]  /*0330*/  FFMA R14, R28, R14, R27 ;  /* 0x0000000e1c0e7223 */ /* 0x004fc6000000001b */
[----:B------:R-:W1:Y:S01]  /*0340*/  LDS R27, [R17+0x280] ;  /* 0x00028000111b7984 */ /* 0x000e620000000800 */
[----:B---3--:R-:W-:-:S03]  /*0350*/  FFMA R15, R29, R15, R14 ;  /* 0x0000000f1d0f7223 */ /* 0x008fc6000000000e */
[----:B------:R-:W-:Y:S01]  /*0360*/  LDS R29, [R17+0x480] ;  /* 0x00048000111d7984 */ /* 0x000fe20000000800 */
[----:B0-----:R-:W-:-:S03]  /*0370*/  FFMA R8, R8, R13, R15 ;  /* 0x0000000d08087223 */ /* 0x001fc6000000000f */
[----:B------:R-:W-:Y:S01]  /*0380*/  LDS.128 R12, [R20+0x20] ;  /* 0x00002000140c7984 */ /* 0x000fe20000000c00 */
[----:B-1----:R-:W-:-:S03]  /*0390*/  FFMA R8, R27, R9, R8 ;  /* 0x000000091b087223 */ /* 0x002fc60000000008 */
[----:B------:R-:W0:Y:S01]  /*03a0*/  LDS R27, [R17+0x380] ;  /* 0x00038000111b7984 */ /* 0x000e220000000800 */
[----:B------:R-:W-:-:S03]  /*03b0*/  FFMA R8, R21, R10, R8 ;  /* 0x0000000a15087223 */ /* 0x000fc60000000008 */
[----:B------:R-:W1:Y:S04]  /*03c0*/  LDS R9, [R17+0x400] ;  /* 0x0004000011097984 */ /* 0x000e680000000800 */
[----:B------:R-:W2:Y:S01]  /*03d0*/  LDS R21, [R17+0x500] ;  /* 0x0005000011157984 */ /* 0x000ea20000000800 */
[----:B0-----:R-:W-:-:S04]  /*03e0*/  FFMA R11, R27, R11, R8 ;  /* 0x0000000b1b0b7223 */ /* 0x001fc80000000008 */
[----:B-1----:R-:W-:Y:S02]  /*03f0*/  FFMA R8, R12, R9, R11 ;  /* 0x000000090c087223 */ /* 0x002fe4000000000b */
[----:B------:R-:W0:Y:S02]  /*0400*/  LDS R12, [R17+0x580] ;  /* 0x00058000110c7984 */ /* 0x000e240000000800 */
[----:B------:R-:W-:Y:S02]  /*0410*/  FFMA R26, R29, R13, R8 ;  /* 0x0000000d1d1a7223 */ /* 0x000fe40000000008 */
[----:B------:R-:W-:Y:S02]  /*0420*/  LDS R13, [R17+0x600] ;  /* 0x00060000110d7984 */ /* 0x000fe40000000800 */
[----:B--2---:R-:W-:Y:S02]  /*0430*/  FFMA R27, R21, R14, R26 ;  /* 0x0000000e151b7223 */ /* 0x004fe4000000001a */
[----:B------:R-:W1:Y:S04]  /*0440*/  LDS.128 R8, [R20+0x30] ;  /* 0x0000300014087984 */ /* 0x000e680000000c00 */
[----:B------:R-:W2:Y:S04]  /*0450*/  LDS R29, [R17+0x680] ;  /* 0x00068000111d7984 */ /* 0x000ea80000000800 */
[----:B------:R-:W3:Y:S04]  /*0460*/  LDS R21, [R17+0x700] ;  /* 0x0007000011157984 */ /* 0x000ee80000000800 */
[----:B------:R-:W-:Y:S01]  /*0470*/  LDS R26, [R17+0x980] ;  /* 0x00098000111a7984 */ /* 0x000fe20000000800 */
[----:B0-----:R-:W-:-:S04]  /*0480*/  FFMA R15, R12, R15, R27 ;  /* 0x0000000f0c0f7223 */ /* 0x001fc8000000001b */
[----:B-1----:R-:W-:Y:S02]  /*0490*/  FFMA R12, R8, R13, R15 ;  /* 0x0000000d080c7223 */ /* 0x002fe4000000000f */
[----:B------:R-:W0:Y:S02]  /*04a0*/  LDS R8, [R17+0x780] ;  /* 0x0007800011087984 */ /* 0x000e240000000800 */
[----:B--2---:R-:W-:Y:S02]  /*04b0*/  FFMA R12, R29, R9, R12 ;  /* 0x000000091d0c7223 */ /* 0x004fe4000000000c */
[----:B------:R-:W-:Y:S02]  /*04c0*/  LDS R9, [R17+0x800] ;  /* 0x0008000011097984 */ /* 0x000fe40000000800 */
[----:B---3--:R-:W-:Y:S02]  /*04d0*/  FFMA R27, R21, R10, R12 ;  /* 0x0000000a151b7223 */ /* 0x008fe4000000000c */
[----:B------:R-:W1:Y:S04]  /*04e0*/  LDS.128 R12, [R20+0x40] ;  /* 0x00004000140c7984 */ /* 0x000e680000000c00 */
[----:B------:R-:W2:Y:S04]  /*04f0*/  LDS R29, [R17+0x880] ;  /* 0x00088000111d7984 */ /* 0x000ea80000000800 */
[----:B------:R-:W3:Y:S01]  /*0500*/  LDS R21, [R17+0x900] ;  /* 0x0009000011157984 */ /* 0x000ee20000000800 */
[----:B0-----:R-:W-:-:S04]  /*0510*/  FFMA R11, R8, R11, R27 ;  /* 0x0000000b080b7223 */ /* 0x001fc8000000001b */
[----:B-1----:R-:W-:Y:S02]  /*0520*/  FFMA R12, R12, R9, R11 ;  /* 0x000000090c0c7223 */ /* 0x002fe4000000000b */
[----:B------:R-:W-:Y:S02]  /*0530*/  LDS.128 R8, [R20+0x50] ;  /* 0x0000500014087984 */ /* 0x000fe40000000c00 */
[----:B--2---:R-:W-:Y:S02]  /*0540*/  FFMA R12, R29, R13, R12 ;  /* 0x0000000d1d0c7223 */ /* 0x004fe4000000000c */
[----:B------:R-:W0:Y:S02]  /*0550*/  LDS R13, [R17+0xa00] ;  /* 0x000a0000110d7984 */ /* 0x000e240000000800 */
[----:B---3--:R-:W-:Y:S02]  /*0560*/  FFMA R27, R21, R14, R12 ;  /* 0x0000000e151b7223 */ /* 0x008fe4000000000c */
[----:B------:R-:W1:Y:S02]  /*0570*/  LDS R29, [R17+0xa80] ;  /* 0x000a8000111d7984 */ /* 0x000e640000000800 */
[----:B------:R-:W-:-:S02]  /*0580*/  FFMA R15, R26, R15, R27 ;  /* 0x0000000f1a0f7223 */ /* 0x000fc4000000001b */
[----:B------:R-:W2:Y:S04]  /*0590*/  LDS R21, [R17+0xb00] ;  /* 0x000b000011157984 */ /* 0x000ea80000000800 */
[----:B------:R-:W3:Y:S01]  /*05a0*/  LDS R26, [R17+0xb80] ;  /* 0x000b8000111a7984 */ /* 0x000ee20000000800 */
[----:B0-----:R-:W-:-:S03]  /*05b0*/  FFMA R8, R8, R13, R15 ;  /* 0x0000000d08087223 */ /* 0x001fc6000000000f */
[----:B------:R-:W-:Y:S01]  /*05c0*/  LDS.128 R12, [R20+0x60] ;  /* 0x00006000140c7984 */ /* 0x000fe20000000c00 */
[----:B-1----:R-:W-:-:S03]  /*05d0*/  FFMA R8, R29, R9, R8 ;  /* 0x000000091d087223 */ /* 0x002fc60000000008 */
[----:B------:R-:W0:Y:S01]  /*05e0*/  LDS R9, [R17+0xc00] ;  /* 0x000c000011097984 */ /* 0x000e220000000800 */
[----:B--2---:R-:W-:-:S03]  /*05f0*/  FFMA R27, R21, R10, R8 ;  /* 0x0000000a151b7223 */ /* 0x004fc60000000008 */
[----:B------:R-:W1:Y:S01]  /*0600*/  LDS R29, [R17+0xc80] ;  /* 0x000c8000111d7984 */ /* 0x000e620000000800 */
[----:B---3--:R-:W-:-:S03]  /*0610*/  FFMA R11, R26, R11, R27 ;  /* 0x0000000b1a0b7223 */ /* 0x008fc6000000001b */
[----:B------:R-:W2:Y:S04]  /*0620*/  LDS R21, [R17+0xd00] ;  /* 0x000d000011157984 */ /* 0x000ea80000000800 */
[----:B------:R-:W3:Y:S04]  /*0630*/  LDS R26, [R17+0xd80] ;  /* 0x000d8000111a7984 */ /* 0x000ee80000000800 */
[----:B------:R-:W-:Y:S01]  /*0640*/  LDS R27, [R17+0xe80] ;  /* 0x000e8000111b7984 */ /* 0x000fe20000000800 */
[----:B0-----:R-:W-:-:S03]  /*0650*/  FFMA R12, R12, R9, R11 ;  /* 0x000000090c0c7223 */ /* 0x001fc6000000000b */
[----:B------:R-:W-:Y:S01]  /*0660*/  LDS.128 R8, [R20+0x70] ;  /* 0x0000700014087984 */ /* 0x000fe20000000c00 */
[----:B-1----:R-:W-:-:S03]  /*0670*/  FFMA R12, R29, R13, R12 ;  /* 0x0000000d1d0c7223 */ /* 0x002fc6000000000c */
[----:B------:R-:W0:Y:S01]  /*0680*/  LDS R13, [R17+0xe00] ;  /* 0x000e0000110d7984 */ /* 0x000e220000000800 */
[----:B--2---:R-:W-:-:S03]  /*0690*/  FFMA R21, R21, R14, R12 ;  /* 0x0000000e15157223 */ /* 0x004fc6000000000c */
[----:B------:R-:W1:Y:S01]  /*06a0*/  LDS R12, [R17+0xf00] ;  /* 0x000f0000110c7984 */ /* 0x000e620000000800 */
[----:B---3--:R-:W-:-:S03]  /*06b0*/  FFMA R15, R26, R15, R21 ;  /* 0x0000000f1a0f7223 */ /* 0x008fc60000000015 */
[----:B------:R-:W2:Y:S01]  /*06c0*/  LDS R21, [R17+0xf80] ;  /* 0x000f800011157984 */ /* 0x000ea20000000800 */
[----:B0-----:R-:W-:-:S04]  /*06d0*/  FFMA R8, R8, R13, R15 ;  /* 0x0000000d08087223 */ /* 0x001fc8000000000f */
[----:B------:R-:W-:-:S04]  /*06e0*/  FFMA R9, R27, R9, R8 ;  /* 0x000000091b097223 */ /* 0x000fc80000000008 */
[----:B-1----:R-:W-:-:S04]  /*06f0*/  FFMA R10, R12, R10, R9 ;  /* 0x0000000a0c0a7223 */ /* 0x002fc80000000009 */
[----:B--2---:R-:W-:Y:S01]  /*0700*/  FFMA R21, R21, R11, R10 ;  /* 0x0000000b15157223 */ /* 0x004fe2000000000a */
[----:B------:R-:W-:Y:S06]  /*0710*/  BAR.SYNC.DEFER_BLOCKING 0x0 ;  /* 0x0000000000007b1d */ /* 0x000fec0000010000 */
[----:B------:R-:W-:Y:S05]  /*0720*/  @!P0 BRA `(.L_x_1) ;  /* 0xfffffff800ac8947 */ /* 0x000fea000383ffff */
.L_x_0:
[----:B------:R-:W0:Y:S01]  /*0730*/  LDC.64 R4, c[0x0][0x390] ;  /* 0x0000e400ff047b82 */ /* 0x000e220000000a00 */
[----:B--2-4-:R-:W-:-:S05]  /*0740*/  LEA R3, R0, R3, 0x5 ;  /* 0x0000000300037211 */ /* 0x014fca00078e28ff */
[----:B------:R-:W-:-:S05]  /*0750*/  IMAD R2, R2, UR10, R3 ;  /* 0x0000000a02027c24 */ /* 0x000fca000f8e0203 */
[----:B------:R-:W-:-:S05]  /*0760*/  IADD3 R3, PT, PT, R19, R2, RZ ;  /* 0x0000000213037210 */ /* 0x000fca0007ffe0ff */
[----:B0-----:R-:W-:-:S05]  /*0770*/  IMAD.WIDE R2, R3, 0x4, R4 ;  /* 0x0000000403027825 */ /* 0x001fca00078e0204 */
[----:B------:R-:W-:Y:S01]  /*0780*/  STG.E desc[UR8][R2.64], R21 ;  /* 0x0000001502007986 */ /* 0x000fe2000c101908 */
[----:B------:R-:W-:Y:S05]  /*0790*/  EXIT ;  /* 0x000000000000794d */ /* 0x000fea0003800000 */
.L_x_2:
[----:B------:R-:W-:-:S00]  /*07a0*/  BRA `(.L_x_2) ;  /* 0xfffffffc00fc7947 */ /* 0x000fc0000383ffff */
[----:B------:R-:W-:-:S00]  /*07b0*/  NOP ;  /* 0x0000000000007918 */ /* 0x000fc00000000000 */
        /* <DEDUP_REMOVED lines=12> */
.L_x_3:


//--------------------- .nv.shared._Z18warpOptimizedGpuMMPfS_S_i --------------------------
	.section	.nv.shared._Z18warpOptimizedGpuMMPfS_S_i,"aw",@nobits
	.sectionflags	@""
	.align	4
.nv.shared._Z18warpOptimizedGpuMMPfS_S_i:
	.zero		9216


//--------------------- .nv.shared.reserved.0     --------------------------
	.section	.nv.shared.reserved.0,"aw",@nobits
	.weak		__nv_reservedSMEM_offset_0_alias
	.size		__nv_reservedSMEM_offset_0_alias, 0, 64
	.other		__nv_reservedSMEM_offset_0_alias,@"STO_CUDA_RESERVED_SHARED STV_DEFAULT"
__nv_reservedSMEM_offset_0_alias:
	.zero		0
	.zero		64


//--------------------- .nv.constant0._Z18warpOptimizedGpuMMPfS_S_i --------------------------
	.section	.nv.constant0._Z18warpOptimizedGpuMMPfS_S_i,"a",@progbits
	.sectionflags	@""
	.align	4
.nv.constant0._Z18warpOptimizedGpuMMPfS_S_i:
	.zero		924


//--------------------- SYMBOLS --------------------------

	.type		.nv.reservedSmem.offset0,@object
	.size		.nv.reservedSmem.offset0,0x4
	.type		.nv.reservedSmem.cap,@object
	.size		.nv.reservedSmem.cap,0x4
